//
// Generated by NVIDIA NVVM Compiler
//
// Compiler Build ID: CL-36424714
// Cuda compilation tools, release 13.0, V13.0.88
// Based on NVVM 20.0.0
//

.version 9.0
.target sm_100
.address_size 64

	// .globl	default_function_kernel

.visible .entry default_function_kernel(
	.param .u64 .ptr .align 1 default_function_kernel_param_0,
	.param .u64 .ptr .align 1 default_function_kernel_param_1
)
.maxntid 16
{
	.reg .pred 	%p<2>;
	.reg .b32 	%r<8>;
	.reg .b32 	%f<6>;
	.reg .b64 	%rd<8>;

	ld.param.u64 	%rd1, [default_function_kernel_param_0];
	ld.param.u64 	%rd2, [default_function_kernel_param_1];
	mov.u32 	%r1, %ctaid.x;
	shl.b32 	%r3, %r1, 1;
	mov.u32 	%r2, %tid.x;
	shr.u32 	%r4, %r2, 3;
	or.b32  	%r5, %r3, %r4;
	setp.gt.u32 	%p1, %r5, 8;
	@%p1 bra 	$L__BB0_2;
	cvta.to.global.u64 	%rd3, %rd2;
	cvta.to.global.u64 	%rd4, %rd1;
	shl.b32 	%r6, %r1, 4;
	or.b32  	%r7, %r6, %r2;
	mul.wide.u32 	%rd5, %r7, 4;
	add.s64 	%rd6, %rd3, %rd5;
	ld.global.nc.f32 	%f1, [%rd6];
	cvt.rpi.f32.f32 	%f2, %f1;
	sub.f32 	%f3, %f1, %f2;
	mul.f32 	%f4, %f3, 0f3FB8AA3B;
	ex2.approx.f32 	%f5, %f4;
	add.s64 	%rd7, %rd4, %rd5;
	st.global.f32 	[%rd7], %f5;
$L__BB0_2:
	ret;

}
	// .globl	default_function_kernel_2
.visible .entry default_function_kernel_2(
	.param .u64 .ptr .align 1 default_function_kernel_2_param_0,
	.param .u64 .ptr .align 1 default_function_kernel_2_param_1
)
.maxntid 8
{
	.reg .pred 	%p<4>;
	.reg .b32 	%r<5>;
	.reg .b32 	%f<24>;
	.reg .b64 	%rd<8>;

	ld.param.u64 	%rd1, [default_function_kernel_2_param_0];
	ld.param.u64 	%rd2, [default_function_kernel_2_param_1];
	cvta.to.global.u64 	%rd3, %rd1;
	cvta.to.global.u64 	%rd4, %rd2;
	mov.u32 	%r1, %ctaid.x;
	shl.b32 	%r2, %r1, 3;
	mov.u32 	%r3, %tid.x;
	or.b32  	%r4, %r2, %r3;
	mul.wide.u32 	%rd5, %r4, 4;
	add.s64 	%rd6, %rd4, %rd5;
	ld.global.nc.f32 	%f1, [%rd6];
	abs.f32 	%f2, %f1;
	fma.rn.f32 	%f3, %f2, 0fBF000000, 0f3F000000;
	rsqrt.approx.ftz.f32 	%f4, %f3;
	mul.f32 	%f5, %f4, %f3;
	mul.f32 	%f6, %f4, 0fBF000000;
	fma.rn.f32 	%f7, %f5, %f6, 0f3F000000;
	fma.rn.f32 	%f8, %f5, %f7, %f5;
	setp.eq.f32 	%p1, %f2, 0f3F800000;
	selp.f32 	%f9, 0f00000000, %f8, %p1;
	setp.gt.f32 	%p2, %f2, 0f3F0F5C29;
	selp.f32 	%f10, %f9, %f2, %p2;
	mul.f32 	%f11, %f10, %f10;
	fma.rn.f32 	%f12, %f11, 0f3D4DD2F7, 0f3C99CA97;
	fma.rn.f32 	%f13, %f12, %f11, 0f3D3F90E8;
	fma.rn.f32 	%f14, %f13, %f11, 0f3D993CCF;
	fma.rn.f32 	%f15, %f14, %f11, 0f3E2AAC04;
	mul.f32 	%f16, %f11, %f15;
	fma.rn.f32 	%f17, %f16, %f10, %f10;
	mul.f32 	%f18, %f17, 0fC0000000;
	fma.rn.f32 	%f19, 0f3F6EE581, 0f3FD774EB, %f18;
	selp.f32 	%f20, %f19, %f17, %p2;
	setp.num.f32 	%p3, %f20, %f20;
	copysign.f32 	%f21, %f1, %f20;
	selp.f32 	%f22, %f21, %f20, %p3;
	cos.approx.f32 	%f23, %f22;
	add.s64 	%rd7, %rd3, %rd5;
	st.global.f32 	[%rd7], %f23;
	ret;

}
	// .globl	default_function_kernel_3
.visible .entry default_function_kernel_3(
	.param .u64 .ptr .align 1 default_function_kernel_3_param_0,
	.param .u64 .ptr .align 1 default_function_kernel_3_param_1
)
.maxntid 32
{
	.reg .pred 	%p<5>;
	.reg .b32 	%r<8>;
	.reg .b32 	%f<24>;
	.reg .b64 	%rd<8>;

	ld.param.u64 	%rd1, [default_function_kernel_3_param_0];
	ld.param.u64 	%rd2, [default_function_kernel_3_param_1];
	mov.u32 	%r1, %ctaid.x;
	shl.b32 	%r3, %r1, 2;
	mov.u32 	%r2, %tid.x;
	shr.u32 	%r4, %r2, 3;
	or.b32  	%r5, %r3, %r4;
	setp.gt.u32 	%p1, %r5, 8;
	@%p1 bra 	$L__BB2_2;
	cvta.to.global.u64 	%rd3, %rd2;
	cvta.to.global.u64 	%rd4, %rd1;
	shl.b32 	%r6, %r1, 5;
	or.b32  	%r7, %r6, %r2;
	mul.wide.u32 	%rd5, %r7, 4;
	add.s64 	%rd6, %rd3, %rd5;
	ld.global.nc.f32 	%f1, [%rd6];
	abs.f32 	%f2, %f1;
	fma.rn.f32 	%f3, %f2, 0fBF000000, 0f3F000000;
	rsqrt.approx.ftz.f32 	%f4, %f3;
	mul.f32 	%f5, %f4, %f3;
	mul.f32 	%f6, %f4, 0fBF000000;
	fma.rn.f32 	%f7, %f5, %f6, 0f3F000000;
	fma.rn.f32 	%f8, %f5, %f7, %f5;
	setp.eq.f32 	%p2, %f2, 0f3F800000;
	selp.f32 	%f9, 0f00000000, %f8, %p2;
	setp.gt.f32 	%p3, %f2, 0f3F0F5C29;
	selp.f32 	%f10, %f9, %f2, %p3;
	mul.f32 	%f11, %f10, %f10;
	fma.rn.f32 	%f12, %f11, 0f3D4DD2F7, 0f3C99CA97;
	fma.rn.f32 	%f13, %f12, %f11, 0f3D3F90E8;
	fma.rn.f32 	%f14, %f13, %f11, 0f3D993CCF;
	fma.rn.f32 	%f15, %f14, %f11, 0f3E2AAC04;
	mul.f32 	%f16, %f11, %f15;
	fma.rn.f32 	%f17, %f16, %f10, %f10;
	mul.f32 	%f18, %f17, 0fC0000000;
	fma.rn.f32 	%f19, 0f3F6EE581, 0f3FD774EB, %f18;
	selp.f32 	%f20, %f19, %f17, %p3;
	setp.num.f32 	%p4, %f20, %f20;
	copysign.f32 	%f21, %f1, %f20;
	selp.f32 	%f22, %f21, %f20, %p4;
	abs.f32 	%f23, %f22;
	add.s64 	%rd7, %rd4, %rd5;
	st.global.f32 	[%rd7], %f23;
$L__BB2_2:
	ret;

}
	// .globl	default_function_kernel_1
.visible .entry default_function_kernel_1(
	.param .u64 .ptr .align 1 default_function_kernel_1_param_0,
	.param .u64 .ptr .align 1 default_function_kernel_1_param_1
)
.maxntid 32
{
	.reg .pred 	%p<5>;
	.reg .b32 	%r<8>;
	.reg .b32 	%f<23>;
	.reg .b64 	%rd<8>;

	ld.param.u64 	%rd1, [default_function_kernel_1_param_0];
	ld.param.u64 	%rd2, [default_function_kernel_1_param_1];
	mov.u32 	%r1, %ctaid.x;
	shl.b32 	%r3, %r1, 2;
	mov.u32 	%r2, %tid.x;
	shr.u32 	%r4, %r2, 3;
	or.b32  	%r5, %r3, %r4;
	setp.gt.u32 	%p1, %r5, 8;
	@%p1 bra 	$L__BB3_2;
	cvta.to.global.u64 	%rd3, %rd2;
	cvta.to.global.u64 	%rd4, %rd1;
	shl.b32 	%r6, %r1, 5;
	or.b32  	%r7, %r6, %r2;
	mul.wide.u32 	%rd5, %r7, 4;
	add.s64 	%rd6, %rd3, %rd5;
	ld.global.nc.f32 	%f1, [%rd6];
	abs.f32 	%f2, %f1;
	fma.rn.f32 	%f3, %f2, 0fBF000000, 0f3F000000;
	rsqrt.approx.ftz.f32 	%f4, %f3;
	mul.f32 	%f5, %f4, %f3;
	mul.f32 	%f6, %f4, 0fBF000000;
	fma.rn.f32 	%f7, %f5, %f6, 0f3F000000;
	fma.rn.f32 	%f8, %f5, %f7, %f5;
	setp.eq.f32 	%p2, %f2, 0f3F800000;
	selp.f32 	%f9, 0f00000000, %f8, %p2;
	setp.gt.f32 	%p3, %f2, 0f3F0F5C29;
	selp.f32 	%f10, %f9, %f2, %p3;
	mul.f32 	%f11, %f10, %f10;
	fma.rn.f32 	%f12, %f11, 0f3D4DD2F7, 0f3C99CA97;
	fma.rn.f32 	%f13, %f12, %f11, 0f3D3F90E8;
	fma.rn.f32 	%f14, %f13, %f11, 0f3D993CCF;
	fma.rn.f32 	%f15, %f14, %f11, 0f3E2AAC04;
	mul.f32 	%f16, %f11, %f15;
	fma.rn.f32 	%f17, %f16, %f10, %f10;
	mul.f32 	%f18, %f17, 0fC0000000;
	fma.rn.f32 	%f19, 0f3F6EE581, 0f3FD774EB, %f18;
	selp.f32 	%f20, %f19, %f17, %p3;
	setp.num.f32 	%p4, %f20, %f20;
	copysign.f32 	%f21, %f1, %f20;
	selp.f32 	%f22, %f21, %f20, %p4;
	add.s64 	%rd7, %rd4, %rd5;
	st.global.f32 	[%rd7], %f22;
$L__BB3_2:
	ret;

}


// ===== COMPILED SASS (sm_100) =====

	.target	sm_100

	.elftype	@"ET_EXEC"


//--------------------- .note.nv.tkinfo           --------------------------
	.section	.note.nv.tkinfo,"",@"SHT_NOTE"
	.sectionflags	@"SHF_NOTE_NV_TKINFO"
	.tkinfo
        /*0018*/ 	.word	0x00000002
        /*0030*/ 	.string	""
        /*0030*/ 	.string	"ptxas"
        /*0030*/ 	.string	"Cuda compilation tools, release 13.0, V13.0.88"
        /*0030*/ 	.string	"Build cuda_13.0.r13.0/compiler.36424714_0"
        /*0030*/ 	.string	"-arch sm_100 -m 64 "



//--------------------- .note.nv.cuinfo           --------------------------
	.section	.note.nv.cuinfo,"",@"SHT_NOTE"
	.sectionflags	@"SHF_NOTE_NV_CUINFO"
        /*0018*/ 	.short	0x0002
        /*001a*/ 	.short	0x0064
        /*001c*/ 	.short	0x0082
	.zero		2


//--------------------- .nv.info                  --------------------------
	.section	.nv.info,"",@"SHT_CUDA_INFO"
	.align	4


	//----- nvinfo : EIATTR_REGCOUNT
	.align		4
        /*0000*/ 	.byte	0x04, 0x2f
        /*0002*/ 	.short	(.L_1 - .L_0)
	.align		4
.L_0:
        /*0004*/ 	.word	index@(default_function_kernel)
        /*0008*/ 	.word	0x0000000c


	//----- nvinfo : EIATTR_FRAME_SIZE
	.align		4
.L_1:
        /*000c*/ 	.byte	0x04, 0x11
        /*000e*/ 	.short	(.L_3 - .L_2)
	.align		4
.L_2:
        /*0010*/ 	.word	index@(default_function_kernel)
        /*0014*/ 	.word	0x00000000


	//----- nvinfo : EIATTR_REGCOUNT
	.align		4
.L_3:
        /*0018*/ 	.byte	0x04, 0x2f
        /*001a*/ 	.short	(.L_5 - .L_4)
	.align		4
.L_4:
        /*001c*/ 	.word	index@(default_function_kernel_2)
        /*0020*/ 	.word	0x0000000a


	//----- nvinfo : EIATTR_FRAME_SIZE
	.align		4
.L_5:
        /*0024*/ 	.byte	0x04, 0x11
        /*0026*/ 	.short	(.L_7 - .L_6)
	.align		4
.L_6:
        /*0028*/ 	.word	index@(default_function_kernel_2)
        /*002c*/ 	.word	0x00000000


	//----- nvinfo : EIATTR_REGCOUNT
	.align		4
.L_7:
        /*0030*/ 	.byte	0x04, 0x2f
        /*0032*/ 	.short	(.L_9 - .L_8)
	.align		4
.L_8:
        /*0034*/ 	.word	index@(default_function_kernel_3)
        /*0038*/ 	.word	0x0000000c


	//----- nvinfo : EIATTR_FRAME_SIZE
	.align		4
.L_9:
        /*003c*/ 	.byte	0x04, 0x11
        /*003e*/ 	.short	(.L_11 - .L_10)
	.align		4
.L_10:
        /*0040*/ 	.word	index@(default_function_kernel_3)
        /*0044*/ 	.word	0x00000000


	//----- nvinfo : EIATTR_REGCOUNT
	.align		4
.L_11:
        /*0048*/ 	.byte	0x04, 0x2f
        /*004a*/ 	.short	(.L_13 - .L_12)
	.align		4
.L_12:
        /*004c*/ 	.word	index@(default_function_kernel_1)
        /*0050*/ 	.word	0x0000000c


	//----- nvinfo : EIATTR_FRAME_SIZE
	.align		4
.L_13:
        /*0054*/ 	.byte	0x04, 0x11
        /*0056*/ 	.short	(.L_15 - .L_14)
	.align		4
.L_14:
        /*0058*/ 	.word	index@(default_function_kernel_1)
        /*005c*/ 	.word	0x00000000


	//----- nvinfo : EIATTR_MIN_STACK_SIZE
	.align		4
.L_15:
        /*0060*/ 	.byte	0x04, 0x12
        /*0062*/ 	.short	(.L_17 - .L_16)
	.align		4
.L_16:
        /*0064*/ 	.word	index@(default_function_kernel_1)
        /*0068*/ 	.word	0x00000000


	//----- nvinfo : EIATTR_MIN_STACK_SIZE
	.align		4
.L_17:
        /*006c*/ 	.byte	0x04, 0x12
        /*006e*/ 	.short	(.L_19 - .L_18)
	.align		4
.L_18:
        /*0070*/ 	.word	index@(default_function_kernel_3)
        /*0074*/ 	.word	0x00000000


	//----- nvinfo : EIATTR_MIN_STACK_SIZE
	.align		4
.L_19:
        /*0078*/ 	.byte	0x04, 0x12
        /*007a*/ 	.short	(.L_21 - .L_20)
	.align		4
.L_20:
        /*007c*/ 	.word	index@(default_function_kernel_2)
        /*0080*/ 	.word	0x00000000


	//----- nvinfo : EIATTR_MIN_STACK_SIZE
	.align		4
.L_21:
        /*0084*/ 	.byte	0x04, 0x12
        /*0086*/ 	.short	(.L_23 - .L_22)
	.align		4
.L_22:
        /*0088*/ 	.word	index@(default_function_kernel)
        /*008c*/ 	.word	0x00000000
.L_23:


//--------------------- .nv.compat                --------------------------
	.section	.nv.compat,"",@"SHT_CUDA_COMPAT_INFO"
	.align	4
        /*0000*/ 	.byte	0x02, 0x09, 0x00, 0x00, 0x02, 0x02, 0x01, 0x00, 0x02, 0x05, 0x05, 0x00, 0x03, 0x07, 0x01, 0x01
        /*0010*/ 	.byte	0x02, 0x03, 0x00, 0x00, 0x02, 0x06, 0x01, 0x00, 0x04, 0x0b, 0x08, 0x00, 0x01, 0x00, 0x00, 0x00
        /*0020*/ 	.byte	0x00, 0x00, 0x00, 0x00


//--------------------- .nv.info.default_function_kernel_1 --------------------------
	.section	.nv.info.default_function_kernel_1,"",@"SHT_CUDA_INFO"
	.sectionflags	@""
	.align	4


	//----- nvinfo : EIATTR_CUDA_API_VERSION
	.align		4
        /*0000*/ 	.byte	0x04, 0x37
        /*0002*/ 	.short	(.L_25 - .L_24)
.L_24:
        /*0004*/ 	.word	0x00000082


	//----- nvinfo : EIATTR_KPARAM_INFO
	.align		4
.L_25:
        /*0008*/ 	.byte	0x04, 0x17
        /*000a*/ 	.short	(.L_27 - .L_26)
.L_26:
        /*000c*/ 	.word	0x00000000
        /*0010*/ 	.short	0x0001
        /*0012*/ 	.short	0x0008
        /*0014*/ 	.byte	0x00, 0xf5, 0x21, 0x00


	//----- nvinfo : EIATTR_KPARAM_INFO
	.align		4
.L_27:
        /*0018*/ 	.byte	0x04, 0x17
        /*001a*/ 	.short	(.L_29 - .L_28)
.L_28:
        /*001c*/ 	.word	0x00000000
        /*0020*/ 	.short	0x0000
        /*0022*/ 	.short	0x0000
        /*0024*/ 	.byte	0x00, 0xf5, 0x21, 0x00


	//----- nvinfo : EIATTR_SPARSE_MMA_MASK
	.align		4
.L_29:
        /*0028*/ 	.byte	0x03, 0x50
        /*002a*/ 	.short	0x0000


	//----- nvinfo : EIATTR_MAXREG_COUNT
	.align		4
        /*002c*/ 	.byte	0x03, 0x1b
        /*002e*/ 	.short	0x00ff


	//----- nvinfo : EIATTR_MERCURY_ISA_VERSION
	.align		4
        /*0030*/ 	.byte	0x03, 0x5f
        /*0032*/ 	.short	0x0101


	//----- nvinfo : EIATTR_VRC_CTA_INIT_COUNT
	.align		4
        /*0034*/ 	.byte	0x02, 0x4a
	.zero		1
	.zero		1


	//----- nvinfo : EIATTR_EXIT_INSTR_OFFSETS
	.align		4
        /*0038*/ 	.byte	0x04, 0x1c
        /*003a*/ 	.short	(.L_31 - .L_30)


	//   ....[0]....
.L_30:
        /*003c*/ 	.word	0x00000070


	//   ....[1]....
        /*0040*/ 	.word	0x000002a0


	//----- nvinfo : EIATTR_MAX_THREADS
	.align		4
.L_31:
        /*0044*/ 	.byte	0x04, 0x05
        /*0046*/ 	.short	(.L_33 - .L_32)
.L_32:
        /*0048*/ 	.word	0x00000020
        /*004c*/ 	.word	0x00000001
        /*0050*/ 	.word	0x00000001


	//----- nvinfo : EIATTR_CBANK_PARAM_SIZE
	.align		4
.L_33:
        /*0054*/ 	.byte	0x03, 0x19
        /*0056*/ 	.short	0x0010


	//----- nvinfo : EIATTR_PARAM_CBANK
	.align		4
        /*0058*/ 	.byte	0x04, 0x0a
        /*005a*/ 	.short	(.L_35 - .L_34)
	.align		4
.L_34:
        /*005c*/ 	.word	index@(.nv.constant0.default_function_kernel_1)
        /*0060*/ 	.short	0x0380
        /*0062*/ 	.short	0x0010


	//----- nvinfo : EIATTR_SW_WAR
	.align		4
.L_35:
        /*0064*/ 	.byte	0x04, 0x36
        /*0066*/ 	.short	(.L_37 - .L_36)
.L_36:
        /*0068*/ 	.word	0x00000008
.L_37:


//--------------------- .nv.info.default_function_kernel_3 --------------------------
	.section	.nv.info.default_function_kernel_3,"",@"SHT_CUDA_INFO"
	.sectionflags	@""
	.align	4


	//----- nvinfo : EIATTR_CUDA_API_VERSION
	.align		4
        /*0000*/ 	.byte	0x04, 0x37
        /*0002*/ 	.short	(.L_39 - .L_38)
.L_38:
        /*0004*/ 	.word	0x00000082


	//----- nvinfo : EIATTR_KPARAM_INFO
	.align		4
.L_39:
        /*0008*/ 	.byte	0x04, 0x17
        /*000a*/ 	.short	(.L_41 - .L_40)
.L_40:
        /*000c*/ 	.word	0x00000000
        /*0010*/ 	.short	0x0001
        /*0012*/ 	.short	0x0008
        /*0014*/ 	.byte	0x00, 0xf5, 0x21, 0x00


	//----- nvinfo : EIATTR_KPARAM_INFO
	.align		4
.L_41:
        /*0018*/ 	.byte	0x04, 0x17
        /*001a*/ 	.short	(.L_43 - .L_42)
.L_42:
        /*001c*/ 	.word	0x00000000
        /*0020*/ 	.short	0x0000
        /*0022*/ 	.short	0x0000
        /*0024*/ 	.byte	0x00, 0xf5, 0x21, 0x00


	//----- nvinfo : EIATTR_SPARSE_MMA_MASK
	.align		4
.L_43:
        /*0028*/ 	.byte	0x03, 0x50
        /*002a*/ 	.short	0x0000


	//----- nvinfo : EIATTR_MAXREG_COUNT
	.align		4
        /*002c*/ 	.byte	0x03, 0x1b
        /*002e*/ 	.short	0x00ff


	//----- nvinfo : EIATTR_MERCURY_ISA_VERSION
	.align		4
        /*0030*/ 	.byte	0x03, 0x5f
        /*0032*/ 	.short	0x0101


	//----- nvinfo : EIATTR_VRC_CTA_INIT_COUNT
	.align		4
        /*0034*/ 	.byte	0x02, 0x4a
	.zero		1
	.zero		1


	//----- nvinfo : EIATTR_EXIT_INSTR_OFFSETS
	.align		4
        /*0038*/ 	.byte	0x04, 0x1c
        /*003a*/ 	.short	(.L_45 - .L_44)


	//   ....[0]....
.L_44:
        /*003c*/ 	.word	0x00000070


	//   ....[1]....
        /*0040*/ 	.word	0x000002b0


	//----- nvinfo : EIATTR_MAX_THREADS
	.align		4
.L_45:
        /*0044*/ 	.byte	0x04, 0x05
        /*0046*/ 	.short	(.L_47 - .L_46)
.L_46:
        /*0048*/ 	.word	0x00000020
        /*004c*/ 	.word	0x00000001
        /*0050*/ 	.word	0x00000001


	//----- nvinfo : EIATTR_CBANK_PARAM_SIZE
	.align		4
.L_47:
        /*0054*/ 	.byte	0x03, 0x19
        /*0056*/ 	.short	0x0010


	//----- nvinfo : EIATTR_PARAM_CBANK
	.align		4
        /*0058*/ 	.byte	0x04, 0x0a
        /*005a*/ 	.short	(.L_49 - .L_48)
	.align		4
.L_48:
        /*005c*/ 	.word	index@(.nv.constant0.default_function_kernel_3)
        /*0060*/ 	.short	0x0380
        /*0062*/ 	.short	0x0010


	//----- nvinfo : EIATTR_SW_WAR
	.align		4
.L_49:
        /*0064*/ 	.byte	0x04, 0x36
        /*0066*/ 	.short	(.L_51 - .L_50)
.L_50:
        /*0068*/ 	.word	0x00000008
.L_51:


//--------------------- .nv.info.default_function_kernel_2 --------------------------
	.section	.nv.info.default_function_kernel_2,"",@"SHT_CUDA_INFO"
	.sectionflags	@""
	.align	4


	//----- nvinfo : EIATTR_CUDA_API_VERSION
	.align		4
        /*0000*/ 	.byte	0x04, 0x37
        /*0002*/ 	.short	(.L_53 - .L_52)
.L_52:
        /*0004*/ 	.word	0x00000082


	//----- nvinfo : EIATTR_KPARAM_INFO
	.align		4
.L_53:
        /*0008*/ 	.byte	0x04, 0x17
        /*000a*/ 	.short	(.L_55 - .L_54)
.L_54:
        /*000c*/ 	.word	0x00000000
        /*0010*/ 	.short	0x0001
        /*0012*/ 	.short	0x0008
        /*0014*/ 	.byte	0x00, 0xf5, 0x21, 0x00


	//----- nvinfo : EIATTR_KPARAM_INFO
	.align		4
.L_55:
        /*0018*/ 	.byte	0x04, 0x17
        /*001a*/ 	.short	(.L_57 - .L_56)
.L_56:
        /*001c*/ 	.word	0x00000000
        /*0020*/ 	.short	0x0000
        /*0022*/ 	.short	0x0000
        /*0024*/ 	.byte	0x00, 0xf5, 0x21, 0x00


	//----- nvinfo : EIATTR_SPARSE_MMA_MASK
	.align		4
.L_57:
        /*0028*/ 	.byte	0x03, 0x50
        /*002a*/ 	.short	0x0000


	//----- nvinfo : EIATTR_MAXREG_COUNT
	.align		4
        /*002c*/ 	.byte	0x03, 0x1b
        /*002e*/ 	.short	0x00ff


	//----- nvinfo : EIATTR_MERCURY_ISA_VERSION
	.align		4
        /*0030*/ 	.byte	0x03, 0x5f
        /*0032*/ 	.short	0x0101


	//----- nvinfo : EIATTR_VRC_CTA_INIT_COUNT
	.align		4
        /*0034*/ 	.byte	0x02, 0x4a
	.zero		1
	.zero		1


	//----- nvinfo : EIATTR_EXIT_INSTR_OFFSETS
	.align		4
        /*0038*/ 	.byte	0x04, 0x1c
        /*003a*/ 	.short	(.L_59 - .L_58)


	//   ....[0]....
.L_58:
        /*003c*/ 	.word	0x00000270


	//----- nvinfo : EIATTR_MAX_THREADS
	.align		4
.L_59:
        /*0040*/ 	.byte	0x04, 0x05
        /*0042*/ 	.short	(.L_61 - .L_60)
.L_60:
        /*0044*/ 	.word	0x00000008
        /*0048*/ 	.word	0x00000001
        /*004c*/ 	.word	0x00000001


	//----- nvinfo : EIATTR_CBANK_PARAM_SIZE
	.align		4
.L_61:
        /*0050*/ 	.byte	0x03, 0x19
        /*0052*/ 	.short	0x0010


	//----- nvinfo : EIATTR_PARAM_CBANK
	.align		4
        /*0054*/ 	.byte	0x04, 0x0a
        /*0056*/ 	.short	(.L_63 - .L_62)
	.align		4
.L_62:
        /*0058*/ 	.word	index@(.nv.constant0.default_function_kernel_2)
        /*005c*/ 	.short	0x0380
        /*005e*/ 	.short	0x0010


	//----- nvinfo : EIATTR_SW_WAR
	.align		4
.L_63:
        /*0060*/ 	.byte	0x04, 0x36
        /*0062*/ 	.short	(.L_65 - .L_64)
.L_64:
        /*0064*/ 	.word	0x00000008
.L_65:


//--------------------- .nv.info.default_function_kernel --------------------------
	.section	.nv.info.default_function_kernel,"",@"SHT_CUDA_INFO"
	.sectionflags	@""
	.align	4


	//----- nvinfo : EIATTR_CUDA_API_VERSION
	.align		4
        /*0000*/ 	.byte	0x04, 0x37
        /*0002*/ 	.short	(.L_67 - .L_66)
.L_66:
        /*0004*/ 	.word	0x00000082


	//----- nvinfo : EIATTR_KPARAM_INFO
	.align		4
.L_67:
        /*0008*/ 	.byte	0x04, 0x17
        /*000a*/ 	.short	(.L_69 - .L_68)
.L_68:
        /*000c*/ 	.word	0x00000000
        /*0010*/ 	.short	0x0001
        /*0012*/ 	.short	0x0008
        /*0014*/ 	.byte	0x00, 0xf5, 0x21, 0x00


	//----- nvinfo : EIATTR_KPARAM_INFO
	.align		4
.L_69:
        /*0018*/ 	.byte	0x04, 0x17
        /*001a*/ 	.short	(.L_71 - .L_70)
.L_70:
        /*001c*/ 	.word	0x00000000
        /*0020*/ 	.short	0x0000
        /*0022*/ 	.short	0x0000
        /*0024*/ 	.byte	0x00, 0xf5, 0x21, 0x00


	//----- nvinfo : EIATTR_SPARSE_MMA_MASK
	.align		4
.L_71:
        /*0028*/ 	.byte	0x03, 0x50
        /*002a*/ 	.short	0x0000


	//----- nvinfo : EIATTR_MAXREG_COUNT
	.align		4
        /*002c*/ 	.byte	0x03, 0x1b
        /*002e*/ 	.short	0x00ff


	//----- nvinfo : EIATTR_MERCURY_ISA_VERSION
	.align		4
        /*0030*/ 	.byte	0x03, 0x5f
        /*0032*/ 	.short	0x0101


	//----- nvinfo : EIATTR_VRC_CTA_INIT_COUNT
	.align		4
        /*0034*/ 	.byte	0x02, 0x4a
	.zero		1
	.zero		1


	//----- nvinfo : EIATTR_EXIT_INSTR_OFFSETS
	.align		4
        /*0038*/ 	.byte	0x04, 0x1c
        /*003a*/ 	.short	(.L_73 - .L_72)


	//   ....[0]....
.L_72:
        /*003c*/ 	.word	0x00000070


	//   ....[1]....
        /*0040*/ 	.word	0x00000180


	//----- nvinfo : EIATTR_MAX_THREADS
	.align		4
.L_73:
        /*0044*/ 	.byte	0x04, 0x05
        /*0046*/ 	.short	(.L_75 - .L_74)
.L_74:
        /*0048*/ 	.word	0x00000010
        /*004c*/ 	.word	0x00000001
        /*0050*/ 	.word	0x00000001


	//----- nvinfo : EIATTR_CBANK_PARAM_SIZE
	.align		4
.L_75:
        /*0054*/ 	.byte	0x03, 0x19
        /*0056*/ 	.short	0x0010


	//----- nvinfo : EIATTR_PARAM_CBANK
	.align		4
        /*0058*/ 	.byte	0x04, 0x0a
        /*005a*/ 	.short	(.L_77 - .L_76)
	.align		4
.L_76:
        /*005c*/ 	.word	index@(.nv.constant0.default_function_kernel)
        /*0060*/ 	.short	0x0380
        /*0062*/ 	.short	0x0010


	//----- nvinfo : EIATTR_SW_WAR
	.align		4
.L_77:
        /*0064*/ 	.byte	0x04, 0x36
        /*0066*/ 	.short	(.L_79 - .L_78)
.L_78:
        /*0068*/ 	.word	0x00000008
.L_79:


//--------------------- .nv.callgraph             --------------------------
	.section	.nv.callgraph,"",@"SHT_CUDA_CALLGRAPH"
	.align	4
	.sectionentsize	8
	.align		4
        /*0000*/ 	.word	0x00000000
	.align		4
        /*0004*/ 	.word	0xffffffff
	.align		4
        /*0008*/ 	.word	0x00000000
	.align		4
        /*000c*/ 	.word	0xfffffffe
	.align		4
        /*0010*/ 	.word	0x00000000
	.align		4
        /*0014*/ 	.word	0xfffffffd
	.align		4
        /*0018*/ 	.word	0x00000000
	.align		4
        /*001c*/ 	.word	0xfffffffc


//--------------------- .text.default_function_kernel_1 --------------------------
	.section	.text.default_function_kernel_1,"ax",@progbits
	.align	128
        .global         default_function_kernel_1
        .type           default_function_kernel_1,@function
        .size           default_function_kernel_1,(.L_x_4 - default_function_kernel_1)
        .other          default_function_kernel_1,@"STO_CUDA_ENTRY STV_DEFAULT"
default_function_kernel_1:
.text.default_function_kernel_1:
[----:B------:R-:W-:Y:S01]  /*0000*/  LDC R1, c[0x0][0x37c] ;  /* 0x0000df00ff017b82 */ /* 0x000fe20000000800 */
[----:B------:R-:W0:Y:S07]  /*0010*/  S2R R5, SR_TID.X ;  /* 0x0000000000057919 */ /* 0x000e2e0000002100 */
[----:B------:R-:W1:Y:S02]  /*0020*/  S2UR UR5, SR_CTAID.X ;  /* 0x00000000000579c3 */ /* 0x000e640000002500 */
[----:B-1----:R-:W-:Y:S01]  /*0030*/  USHF.L.U32 UR4, UR5, 0x2, URZ ;  /* 0x0000000205047899 */ /* 0x002fe200080006ff */
[----:B0-----:R-:W-:-:S05]  /*0040*/  SHF.R.U32.HI R0, RZ, 0x3, R5 ;  /* 0x00000003ff007819 */ /* 0x001fca0000011605 */
[----:B------:R-:W-:-:S04]  /*0050*/  LOP3.LUT R0, R0, UR4, RZ, 0xfc, !PT ;  /* 0x0000000400007c12 */ /* 0x000fc8000f8efcff */
[----:B------:R-:W-:-:S13]  /*0060*/  ISETP.GT.U32.AND P0, PT, R0, 0x8, PT ;  /* 0x000000080000780c */ /* 0x000fda0003f04070 */
[----:B------:R-:W-:Y:S05]  /*0070*/  @P0 EXIT ;  /* 0x000000000000094d */ /* 0x000fea0003800000 */
[----:B------:R-:W0:Y:S01]  /*0080*/  LDC.64 R2, c[0x0][0x388] ;  /* 0x0000e200ff027b82 */ /* 0x000e220000000a00 */
[----:B------:R-:W1:Y:S01]  /*0090*/  LDCU.64 UR6, c[0x0][0x358] ;  /* 0x00006b00ff0677ac */ /* 0x000e620008000a00 */
[----:B------:R-:W-:-:S06]  /*00a0*/  USHF.L.U32 UR4, UR5, 0x5, URZ ;  /* 0x0000000505047899 */ /* 0x000fcc00080006ff */
[----:B------:R-:W-:-:S05]  /*00b0*/  LOP3.LUT R5, R5, UR4, RZ, 0xfc, !PT ;  /* 0x0000000405057c12 */ /* 0x000fca000f8efcff */
[----:B0-----:R-:W-:-:S05]  /*00c0*/  IMAD.WIDE.U32 R2, R5, 0x4, R2 ;  /* 0x0000000405027825 */ /* 0x001fca00078e0002 */
[----:B-1----:R0:W2:Y:S01]  /*00d0*/  LDG.E.CONSTANT R0, desc[UR6][R2.64] ;  /* 0x0000000602007981 */ /* 0x0020a2000c1e9900 */
[----:B------:R-:W-:Y:S01]  /*00e0*/  HFMA2 R7, -RZ, RZ, 1.75, 0 ;  /* 0x3f000000ff077431 */ /* 0x000fe200000001ff */
[----:B0-----:R-:W-:-:S04]  /*00f0*/  MOV R3, 0x3d4dd2f7 ;  /* 0x3d4dd2f700037802 */ /* 0x001fc80000000f00 */
[C---:B--2---:R-:W-:Y:S01]  /*0100*/  FFMA R4, |R0|.reuse, -R7, 0.5 ;  /* 0x3f00000000047423 */ /* 0x044fe20000000a07 */
[C---:B------:R-:W-:Y:S02]  /*0110*/  FSETP.NEU.AND P1, PT, |R0|.reuse, 1, PT ;  /* 0x3f8000000000780b */ /* 0x040fe40003f2d200 */
[----:B------:R-:W-:Y:S01]  /*0120*/  FSETP.GT.AND P0, PT, |R0|, 0.56000000238418579102, PT ;  /* 0x3f0f5c290000780b */ /* 0x000fe20003f04200 */
[----:B------:R-:W0:Y:S02]  /*0130*/  MUFU.RSQ R7, R4 ;  /* 0x0000000400077308 */ /* 0x000e240000001400 */
[----:B0-----:R-:W-:Y:S01]  /*0140*/  FMUL R6, R4, R7 ;  /* 0x0000000704067220 */ /* 0x001fe20000400000 */
[----:B------:R-:W-:-:S04]  /*0150*/  FMUL R7, R7, -0.5 ;  /* 0xbf00000007077820 */ /* 0x000fc80000400000 */
[----:B------:R-:W-:-:S04]  /*0160*/  FFMA R7, R6, R7, 0.5 ;  /* 0x3f00000006077423 */ /* 0x000fc80000000007 */
[----:B------:R-:W-:-:S05]  /*0170*/  FFMA R7, R6, R7, R6 ;  /* 0x0000000706077223 */ /* 0x000fca0000000006 */
[----:B------:R-:W-:-:S04]  /*0180*/  FSEL R7, R7, RZ, P1 ;  /* 0x000000ff07077208 */ /* 0x000fc80000800000 */
[----:B------:R-:W-:-:S05]  /*0190*/  FSEL R7, R7, |R0|, P0 ;  /* 0x4000000007077208 */ /* 0x000fca0000000000 */
[----:B------:R-:W-:-:S04]  /*01a0*/  FMUL R6, R7, R7 ;  /* 0x0000000707067220 */ /* 0x000fc80000400000 */
[----:B------:R-:W-:-:S04]  /*01b0*/  FFMA R3, R6, R3, 0.018773360177874565125 ;  /* 0x3c99ca9706037423 */ /* 0x000fc80000000003 */
[----:B------:R-:W-:-:S04]  /*01c0*/  FFMA R3, R6, R3, 0.046769052743911743164 ;  /* 0x3d3f90e806037423 */ /* 0x000fc80000000003 */
[----:B------:R-:W-:-:S04]  /*01d0*/  FFMA R3, R6, R3, 0.074823014438152313232 ;  /* 0x3d993ccf06037423 */ /* 0x000fc80000000003 */
[C---:B------:R-:W-:Y:S02]  /*01e0*/  FFMA R9, R6.reuse, R3, 0.16667181253433227539 ;  /* 0x3e2aac0406097423 */ /* 0x040fe40000000003 */
[----:B------:R-:W0:Y:S02]  /*01f0*/  LDC.64 R2, c[0x0][0x380] ;  /* 0x0000e000ff027b82 */ /* 0x000e240000000a00 */
[----:B------:R-:W-:Y:S01]  /*0200*/  FMUL R6, R6, R9 ;  /* 0x0000000906067220 */ /* 0x000fe20000400000 */
[----:B------:R-:W-:-:S03]  /*0210*/  HFMA2 R9, -RZ, RZ, 1.9599609375, 20144 ;  /* 0x3fd774ebff097431 */ /* 0x000fc600000001ff */
[----:B------:R-:W-:-:S04]  /*0220*/  FFMA R7, R7, R6, R7 ;  /* 0x0000000607077223 */ /* 0x000fc80000000007 */
[----:B------:R-:W-:-:S04]  /*0230*/  FMUL R4, R7, -2 ;  /* 0xc000000007047820 */ /* 0x000fc80000400000 */
[----:B------:R-:W-:-:S05]  /*0240*/  @P0 FFMA R7, R9, 0.93318945169448852539, R4 ;  /* 0x3f6ee58109070823 */ /* 0x000fca0000000004 */
[C---:B------:R-:W-:Y:S02]  /*0250*/  FSETP.NAN.AND P0, PT, R7.reuse, R7, PT ;  /* 0x000000070700720b */ /* 0x040fe40003f08000 */
[----:B------:R-:W-:Y:S01]  /*0260*/  LOP3.LUT R0, R7, 0x80000000, R0, 0xb8, !PT ;  /* 0x8000000007007812 */ /* 0x000fe200078eb800 */
[----:B0-----:R-:W-:-:S03]  /*0270*/  IMAD.WIDE.U32 R2, R5, 0x4, R2 ;  /* 0x0000000405027825 */ /* 0x001fc600078e0002 */
[----:B------:R-:W-:-:S05]  /*0280*/  FSEL R7, R0, R7, !P0 ;  /* 0x0000000700077208 */ /* 0x000fca0004000000 */
[----:B------:R-:W-:Y:S01]  /*0290*/  STG.E desc[UR6][R2.64], R7 ;  /* 0x0000000702007986 */ /* 0x000fe2000c101906 */
[----:B------:R-:W-:Y:S05]  /*02a0*/  EXIT ;  /* 0x000000000000794d */ /* 0x000fea0003800000 */
.L_x_0:
[----:B------:R-:W-:-:S00]  /*02b0*/  BRA `(.L_x_0) ;  /* 0xfffffffc00fc7947 */ /* 0x000fc0000383ffff */
[----:B------:R-:W-:-:S00]  /*02c0*/  NOP ;  /* 0x0000000000007918 */ /* 0x000fc00000000000 */
        /* <DEDUP_REMOVED lines=11> */
.L_x_4:


//--------------------- .text.default_function_kernel_3 --------------------------
	.section	.text.default_function_kernel_3,"ax",@progbits
	.align	128
        .global         default_function_kernel_3
        .type           default_function_kernel_3,@function
        .size           default_function_kernel_3,(.L_x_5 - default_function_kernel_3)
        .other          default_function_kernel_3,@"STO_CUDA_ENTRY STV_DEFAULT"
default_function_kernel_3:
.text.default_function_kernel_3:
        /* <DEDUP_REMOVED lines=14> */
[----:B------:R-:W-:Y:S02]  /*00e0*/  HFMA2 R7, -RZ, RZ, 1.75, 0 ;  /* 0x3f000000ff077431 */ /* 0x000fe400000001ff */
[----:B------:R-:W-:Y:S01]  /*00f0*/  HFMA2 R9, -RZ, RZ, 1.9599609375, 20144 ;  /* 0x3fd774ebff097431 */ /* 0x000fe200000001ff */
[----:B0-----:R-:W-:Y:S02]  /*0100*/  MOV R3, 0x3d4dd2f7 ;  /* 0x3d4dd2f700037802 */ /* 0x001fe40000000f00 */
        /* <DEDUP_REMOVED lines=14> */
[----:B------:R-:W-:-:S04]  /*01f0*/  FFMA R3, R2, R3, 0.16667181253433227539 ;  /* 0x3e2aac0402037423 */ /* 0x000fc80000000003 */
[----:B------:R-:W-:Y:S02]  /*0200*/  FMUL R4, R2, R3 ;  /* 0x0000000302047220 */ /* 0x000fe40000400000 */
[----:B------:R-:W0:Y:S02]  /*0210*/  LDC.64 R2, c[0x0][0x380] ;  /* 0x0000e000ff027b82 */ /* 0x000e240000000a00 */
[----:B------:R-:W-:-:S04]  /*0220*/  FFMA R7, R7, R4, R7 ;  /* 0x0000000407077223 */ /* 0x000fc80000000007 */
[----:B------:R-:W-:-:S04]  /*0230*/  FMUL R4, R7, -2 ;  /* 0xc000000007047820 */ /* 0x000fc80000400000 */
[----:B------:R-:W-:-:S05]  /*0240*/  @P0 FFMA R7, R9, 0.93318945169448852539, R4 ;  /* 0x3f6ee58109070823 */ /* 0x000fca0000000004 */
[C---:B------:R-:W-:Y:S02]  /*0250*/  FSETP.NAN.AND P0, PT, R7.reuse, R7, PT ;  /* 0x000000070700720b */ /* 0x040fe40003f08000 */
[----:B------:R-:W-:-:S04]  /*0260*/  LOP3.LUT R0, R7, 0x80000000, R0, 0xb8, !PT ;  /* 0x8000000007007812 */ /* 0x000fc800078eb800 */
[----:B------:R-:W-:Y:S01]  /*0270*/  FSEL R0, R0, R7, !P0 ;  /* 0x0000000700007208 */ /* 0x000fe20004000000 */
[----:B0-----:R-:W-:-:S04]  /*0280*/  IMAD.WIDE.U32 R2, R5, 0x4, R2 ;  /* 0x0000000405027825 */ /* 0x001fc800078e0002 */
[----:B------:R-:W-:-:S05]  /*0290*/  FADD R5, |R0|, -RZ ;  /* 0x800000ff00057221 */ /* 0x000fca0000000200 */
[----:B------:R-:W-:Y:S01]  /*02a0*/  STG.E desc[UR6][R2.64], R5 ;  /* 0x0000000502007986 */ /* 0x000fe2000c101906 */
[----:B------:R-:W-:Y:S05]  /*02b0*/  EXIT ;  /* 0x000000000000794d */ /* 0x000fea0003800000 */
.L_x_1:
        /* <DEDUP_REMOVED lines=12> */
.L_x_5:


//--------------------- .text.default_function_kernel_2 --------------------------
	.section	.text.default_function_kernel_2,"ax",@progbits
	.align	128
        .global         default_function_kernel_2
        .type           default_function_kernel_2,@function
        .size           default_function_kernel_2,(.L_x_6 - default_function_kernel_2)
        .other          default_function_kernel_2,@"STO_CUDA_ENTRY STV_DEFAULT"
default_function_kernel_2:
.text.default_function_kernel_2:
[----:B------:R-:W-:Y:S01]  /*0000*/  LDC R1, c[0x0][0x37c] ;  /* 0x0000df00ff017b82 */ /* 0x000fe20000000800 */
[----:B------:R-:W0:Y:S07]  /*0010*/  S2R R5, SR_TID.X ;  /* 0x0000000000057919 */ /* 0x000e2e0000002100 */
[----:B------:R-:W1:Y:S01]  /*0020*/  S2UR UR4, SR_CTAID.X ;  /* 0x00000000000479c3 */ /* 0x000e620000002500 */
[----:B------:R-:W2:Y:S07]  /*0030*/  LDCU.64 UR6, c[0x0][0x358] ;  /* 0x00006b00ff0677ac */ /* 0x000eae0008000a00 */
[----:B------:R-:W3:Y:S01]  /*0040*/  LDC.64 R2, c[0x0][0x388] ;  /* 0x0000e200ff027b82 */ /* 0x000ee20000000a00 */
[----:B-1----:R-:W-:-:S06]  /*0050*/  USHF.L.U32 UR4, UR4, 0x3, URZ ;  /* 0x0000000304047899 */ /* 0x002fcc00080006ff */
[----:B0-----:R-:W-:-:S05]  /*0060*/  LOP3.LUT R5, R5, UR4, RZ, 0xfc, !PT ;  /* 0x0000000405057c12 */ /* 0x001fca000f8efcff */
[----:B---3--:R-:W-:-:S06]  /*0070*/  IMAD.WIDE.U32 R2, R5, 0x4, R2 ;  /* 0x0000000405027825 */ /* 0x008fcc00078e0002 */
[----:B--2---:R-:W2:Y:S01]  /*0080*/  LDG.E.CONSTANT R2, desc[UR6][R2.64] ;  /* 0x0000000602027981 */ /* 0x004ea2000c1e9900 */
[----:B------:R-:W-:-:S05]  /*0090*/  HFMA2 R7, -RZ, RZ, 1.75, 0 ;  /* 0x3f000000ff077431 */ /* 0x000fca00000001ff */
[C---:B--2---:R-:W-:Y:S01]  /*00a0*/  FFMA R0, |R2|.reuse, -R7, 0.5 ;  /* 0x3f00000002007423 */ /* 0x044fe20000000a07 */
[C---:B------:R-:W-:Y:S02]  /*00b0*/  FSETP.NEU.AND P1, PT, |R2|.reuse, 1, PT ;  /* 0x3f8000000200780b */ /* 0x040fe40003f2d200 */
[----:B------:R-:W-:Y:S01]  /*00c0*/  FSETP.GT.AND P0, PT, |R2|, 0.56000000238418579102, PT ;  /* 0x3f0f5c290200780b */ /* 0x000fe20003f04200 */
[----:B------:R-:W0:Y:S02]  /*00d0*/  MUFU.RSQ R7, R0 ;  /* 0x0000000000077308 */ /* 0x000e240000001400 */
[----:B0-----:R-:W-:Y:S01]  /*00e0*/  FMUL R4, R0, R7 ;  /* 0x0000000700047220 */ /* 0x001fe20000400000 */
[----:B------:R-:W-:-:S04]  /*00f0*/  FMUL R7, R7, -0.5 ;  /* 0xbf00000007077820 */ /* 0x000fc80000400000 */
[----:B------:R-:W-:-:S04]  /*0100*/  FFMA R7, R4, R7, 0.5 ;  /* 0x3f00000004077423 */ /* 0x000fc80000000007 */
[----:B------:R-:W-:Y:S01]  /*0110*/  FFMA R7, R4, R7, R4 ;  /* 0x0000000704077223 */ /* 0x000fe20000000004 */
[----:B------:R-:W-:-:S04]  /*0120*/  MOV R4, 0x3d4dd2f7 ;  /* 0x3d4dd2f700047802 */ /* 0x000fc80000000f00 */
[----:B------:R-:W-:-:S04]  /*0130*/  FSEL R7, R7, RZ, P1 ;  /* 0x000000ff07077208 */ /* 0x000fc80000800000 */
[----:B------:R-:W-:-:S05]  /*0140*/  FSEL R7, R7, |R2|, P0 ;  /* 0x4000000207077208 */ /* 0x000fca0000000000 */
[----:B------:R-:W-:-:S04]  /*0150*/  FMUL R3, R7, R7 ;  /* 0x0000000707037220 */ /* 0x000fc80000400000 */
[----:B------:R-:W-:-:S04]  /*0160*/  FFMA R0, R3, R4, 0.018773360177874565125 ;  /* 0x3c99ca9703007423 */ /* 0x000fc80000000004 */
[----:B------:R-:W-:-:S04]  /*0170*/  FFMA R0, R3, R0, 0.046769052743911743164 ;  /* 0x3d3f90e803007423 */ /* 0x000fc80000000000 */
[----:B------:R-:W-:-:S04]  /*0180*/  FFMA R0, R3, R0, 0.074823014438152313232 ;  /* 0x3d993ccf03007423 */ /* 0x000fc80000000000 */
[----:B------:R-:W-:-:S04]  /*0190*/  FFMA R0, R3, R0, 0.16667181253433227539 ;  /* 0x3e2aac0403007423 */ /* 0x000fc80000000000 */
[----:B------:R-:W-:Y:S01]  /*01a0*/  FMUL R0, R3, R0 ;  /* 0x0000000003007220 */ /* 0x000fe20000400000 */
[----:B------:R-:W-:-:S03]  /*01b0*/  HFMA2 R3, -RZ, RZ, 1.9599609375, 20144 ;  /* 0x3fd774ebff037431 */ /* 0x000fc600000001ff */
[----:B------:R-:W-:-:S04]  /*01c0*/  FFMA R7, R7, R0, R7 ;  /* 0x0000000007077223 */ /* 0x000fc80000000007 */
[----:B------:R-:W-:-:S04]  /*01d0*/  FMUL R0, R7, -2 ;  /* 0xc000000007007820 */ /* 0x000fc80000400000 */
[----:B------:R-:W-:-:S05]  /*01e0*/  @P0 FFMA R7, R3, 0.93318945169448852539, R0 ;  /* 0x3f6ee58103070823 */ /* 0x000fca0000000000 */
[CC--:B------:R-:W-:Y:S02]  /*01f0*/  FSETP.NAN.AND P0, PT, R7.reuse, R7.reuse, PT ;  /* 0x000000070700720b */ /* 0x0c0fe40003f08000 */
[----:B------:R-:W-:Y:S02]  /*0200*/  LOP3.LUT R0, R7, 0x80000000, R2, 0xb8, !PT ;  /* 0x8000000007007812 */ /* 0x000fe400078eb802 */
[----:B------:R-:W0:Y:S02]  /*0210*/  LDC.64 R2, c[0x0][0x380] ;  /* 0x0000e000ff027b82 */ /* 0x000e240000000a00 */
[----:B------:R-:W-:-:S05]  /*0220*/  FSEL R0, R0, R7, !P0 ;  /* 0x0000000700007208 */ /* 0x000fca0004000000 */
[----:B------:R-:W-:-:S04]  /*0230*/  FMUL.RZ R0, R0, 0.15915493667125701904 ;  /* 0x3e22f98300007820 */ /* 0x000fc8000040c000 */
[----:B------:R-:W1:Y:S01]  /*0240*/  MUFU.COS R7, R0 ;  /* 0x0000000000077308 */ /* 0x000e620000000000 */
[----:B0-----:R-:W-:-:S05]  /*0250*/  IMAD.WIDE.U32 R2, R5, 0x4, R2 ;  /* 0x0000000405027825 */ /* 0x001fca00078e0002 */
[----:B-1----:R-:W-:Y:S01]  /*0260*/  STG.E desc[UR6][R2.64], R7 ;  /* 0x0000000702007986 */ /* 0x002fe2000c101906 */
[----:B------:R-:W-:Y:S05]  /*0270*/  EXIT ;  /* 0x000000000000794d */ /* 0x000fea0003800000 */
.L_x_2:
        /* <DEDUP_REMOVED lines=16> */
.L_x_6:


//--------------------- .text.default_function_kernel --------------------------
	.section	.text.default_function_kernel,"ax",@progbits
	.align	128
        .global         default_function_kernel
        .type           default_function_kernel,@function
        .size           default_function_kernel,(.L_x_7 - default_function_kernel)
        .other          default_function_kernel,@"STO_CUDA_ENTRY STV_DEFAULT"
default_function_kernel:
.text.default_function_kernel:
        /* <DEDUP_REMOVED lines=12> */
[----:B0-----:R-:W-:-:S06]  /*00c0*/  IMAD.WIDE.U32 R2, R7, 0x4, R2 ;  /* 0x0000000407027825 */ /* 0x001fcc00078e0002 */
[----:B-1----:R-:W2:Y:S02]  /*00d0*/  LDG.E.CONSTANT R2, desc[UR6][R2.64] ;  /* 0x0000000602027981 */ /* 0x002ea4000c1e9900 */
[----:B--2---:R-:W0:Y:S02]  /*00e0*/  FRND.CEIL R5, R2 ;  /* 0x0000000200057307 */ /* 0x004e240000209000 */
[----:B0-----:R-:W-:-:S04]  /*00f0*/  FADD R5, R2, -R5 ;  /* 0x8000000502057221 */ /* 0x001fc80000000000 */
[----:B------:R-:W-:Y:S02]  /*0100*/  FMUL R0, R5, 1.4426950216293334961 ;  /* 0x3fb8aa3b05007820 */ /* 0x000fe40000400000 */
[----:B------:R-:W0:Y:S03]  /*0110*/  LDC.64 R4, c[0x0][0x380] ;  /* 0x0000e000ff047b82 */ /* 0x000e260000000a00 */
[----:B------:R-:W-:-:S13]  /*0120*/  FSETP.GEU.AND P0, PT, R0, -126, PT ;  /* 0xc2fc00000000780b */ /* 0x000fda0003f0e000 */
[----:B------:R-:W-:-:S04]  /*0130*/  @!P0 FMUL R0, R0, 0.5 ;  /* 0x3f00000000008820 */ /* 0x000fc80000400000 */
[----:B------:R-:W1:Y:S01]  /*0140*/  MUFU.EX2 R9, R0 ;  /* 0x0000000000097308 */ /* 0x000e620000000800 */
[----:B0-----:R-:W-:-:S04]  /*0150*/  IMAD.WIDE.U32 R4, R7, 0x4, R4 ;  /* 0x0000000407047825 */ /* 0x001fc800078e0004 */
[----:B-1----:R-:W-:-:S05]  /*0160*/  @!P0 FMUL R9, R9, R9 ;  /* 0x0000000909098220 */ /* 0x002fca0000400000 */
[----:B------:R-:W-:Y:S01]  /*0170*/  STG.E desc[UR6][R4.64], R9 ;  /* 0x0000000904007986 */ /* 0x000fe2000c101906 */
[----:B------:R-:W-:Y:S05]  /*0180*/  EXIT ;  /* 0x000000000000794d */ /* 0x000fea0003800000 */
.L_x_3:
        /* <DEDUP_REMOVED lines=15> */
.L_x_7:


//--------------------- .nv.shared.reserved.0     --------------------------
	.section	.nv.shared.reserved.0,"aw",@nobits
	.weak		__nv_reservedSMEM_offset_0_alias
	.size		__nv_reservedSMEM_offset_0_alias, 0, 64
	.other		__nv_reservedSMEM_offset_0_alias,@"STO_CUDA_RESERVED_SHARED STV_DEFAULT"
__nv_reservedSMEM_offset_0_alias:
	.zero		0
	.zero		64


//--------------------- .nv.constant0.default_function_kernel_1 --------------------------
	.section	.nv.constant0.default_function_kernel_1,"a",@progbits
	.sectionflags	@""
	.align	4
.nv.constant0.default_function_kernel_1:
	.zero		912


//--------------------- .nv.constant0.default_function_kernel_3 --------------------------
	.section	.nv.constant0.default_function_kernel_3,"a",@progbits
	.sectionflags	@""
	.align	4
.nv.constant0.default_function_kernel_3:
	.zero		912


//--------------------- .nv.constant0.default_function_kernel_2 --------------------------
	.section	.nv.constant0.default_function_kernel_2,"a",@progbits
	.sectionflags	@""
	.align	4
.nv.constant0.default_function_kernel_2:
	.zero		912


//--------------------- .nv.constant0.default_function_kernel --------------------------
	.section	.nv.constant0.default_function_kernel,"a",@progbits
	.sectionflags	@""
	.align	4
.nv.constant0.default_function_kernel:
	.zero		912


//--------------------- SYMBOLS --------------------------

	.type		.nv.reservedSmem.offset0,@object
	.size		.nv.reservedSmem.offset0,0x4
